	.headerflags	@"EF_CUDA_TEXMODE_UNIFIED EF_CUDA_64BIT_ADDRESS EF_CUDA_ACCELERATORS EF_CUDA_SM90 EF_CUDA_VIRTUAL_SM(EF_CUDA_SM90)"
	.elftype	@"ET_EXEC"


//--------------------- .nv.info                  --------------------------
	.section	.nv.info,"",@"SHT_CUDA_INFO"
	.align	4


	//----- nvinfo : EIATTR_REGCOUNT
	.align		4
        /*0000*/ 	.byte	0x04, 0x2f
        /*0002*/ 	.short	(.L_3 - .L_2)
	.align		4
.L_2:
        /*0004*/ 	.word	index@(triton_poi_fused__native_batch_norm_legit_no_training_add_native_batch_norm_backward_relu_15)
        /*0008*/ 	.word	0x00000015


	//----- nvinfo : EIATTR_MIN_STACK_SIZE
	.align		4
.L_3:
        /*000c*/ 	.byte	0x04, 0x12
        /*000e*/ 	.short	(.L_5 - .L_4)
	.align		4
.L_4:
        /*0010*/ 	.word	index@(triton_poi_fused__native_batch_norm_legit_no_training_add_native_batch_norm_backward_relu_15)
        /*0014*/ 	.word	0x00000000


	//----- nvinfo : EIATTR_FRAME_SIZE
	.align		4
.L_5:
        /*0018*/ 	.byte	0x04, 0x11
        /*001a*/ 	.short	(.L_7 - .L_6)
	.align		4
.L_6:
        /*001c*/ 	.word	index@(triton_poi_fused__native_batch_norm_legit_no_training_add_native_batch_norm_backward_relu_15)
        /*0020*/ 	.word	0x00000000


	//----- nvinfo : EIATTR_MIN_STACK_SIZE
	.align		4
.L_7:
        /*0024*/ 	.byte	0x04, 0x12
        /*0026*/ 	.short	(.L_9 - .L_8)
	.align		4
.L_8:
        /*0028*/ 	.word	index@(triton_poi_fused__native_batch_norm_legit_no_training_add_native_batch_norm_backward_relu_15)
        /*002c*/ 	.word	0x00000000
.L_9:


//--------------------- .nv.info.triton_poi_fused__native_batch_norm_legit_no_training_add_native_batch_norm_backward_relu_15 --------------------------
	.section	.nv.info.triton_poi_fused__native_batch_norm_legit_no_training_add_native_batch_norm_backward_relu_15,"",@"SHT_CUDA_INFO"
	.sectionflags	@""
	.align	4


	//----- nvinfo : EIATTR_CUDA_API_VERSION
	.align		4
        /*0000*/ 	.byte	0x04, 0x37
        /*0002*/ 	.short	(.L_11 - .L_10)
.L_10:
        /*0004*/ 	.word	0x0000007c


	//----- nvinfo : EIATTR_KPARAM_INFO
	.align		4
.L_11:
        /*0008*/ 	.byte	0x04, 0x17
        /*000a*/ 	.short	(.L_13 - .L_12)
.L_12:
        /*000c*/ 	.word	0x00000000
        /*0010*/ 	.short	0x0008
        /*0012*/ 	.short	0x0040
        /*0014*/ 	.byte	0x00, 0xf0, 0x11, 0x00


	//----- nvinfo : EIATTR_KPARAM_INFO
	.align		4
.L_13:
        /*0018*/ 	.byte	0x04, 0x17
        /*001a*/ 	.short	(.L_15 - .L_14)
.L_14:
        /*001c*/ 	.word	0x00000000
        /*0020*/ 	.short	0x0007
        /*0022*/ 	.short	0x0038
        /*0024*/ 	.byte	0x00, 0xf4, 0x21, 0x00


	//----- nvinfo : EIATTR_KPARAM_INFO
	.align		4
.L_15:
        /*0028*/ 	.byte	0x04, 0x17
        /*002a*/ 	.short	(.L_17 - .L_16)
.L_16:
        /*002c*/ 	.word	0x00000000
        /*0030*/ 	.short	0x0006
        /*0032*/ 	.short	0x0030
        /*0034*/ 	.byte	0x00, 0xf4, 0x21, 0x00


	//----- nvinfo : EIATTR_KPARAM_INFO
	.align		4
.L_17:
        /*0038*/ 	.byte	0x04, 0x17
        /*003a*/ 	.short	(.L_19 - .L_18)
.L_18:
        /*003c*/ 	.word	0x00000000
        /*0040*/ 	.short	0x0005
        /*0042*/ 	.short	0x0028
        /*0044*/ 	.byte	0x00, 0xf4, 0x21, 0x00


	//----- nvinfo : EIATTR_KPARAM_INFO
	.align		4
.L_19:
        /*0048*/ 	.byte	0x04, 0x17
        /*004a*/ 	.short	(.L_21 - .L_20)
.L_20:
        /*004c*/ 	.word	0x00000000
        /*0050*/ 	.short	0x0004
        /*0052*/ 	.short	0x0020
        /*0054*/ 	.byte	0x00, 0xf4, 0x21, 0x00


	//----- nvinfo : EIATTR_KPARAM_INFO
	.align		4
.L_21:
        /*0058*/ 	.byte	0x04, 0x17
        /*005a*/ 	.short	(.L_23 - .L_22)
.L_22:
        /*005c*/ 	.word	0x00000000
        /*0060*/ 	.short	0x0003
        /*0062*/ 	.short	0x0018
        /*0064*/ 	.byte	0x00, 0xf4, 0x21, 0x00


	//----- nvinfo : EIATTR_KPARAM_INFO
	.align		4
.L_23:
        /*0068*/ 	.byte	0x04, 0x17
        /*006a*/ 	.short	(.L_25 - .L_24)
.L_24:
        /*006c*/ 	.word	0x00000000
        /*0070*/ 	.short	0x0002
        /*0072*/ 	.short	0x0010
        /*0074*/ 	.byte	0x00, 0xf4, 0x21, 0x00


	//----- nvinfo : EIATTR_KPARAM_INFO
	.align		4
.L_25:
        /*0078*/ 	.byte	0x04, 0x17
        /*007a*/ 	.short	(.L_27 - .L_26)
.L_26:
        /*007c*/ 	.word	0x00000000
        /*0080*/ 	.short	0x0001
        /*0082*/ 	.short	0x0008
        /*0084*/ 	.byte	0x00, 0xf4, 0x21, 0x00


	//----- nvinfo : EIATTR_KPARAM_INFO
	.align		4
.L_27:
        /*0088*/ 	.byte	0x04, 0x17
        /*008a*/ 	.short	(.L_29 - .L_28)
.L_28:
        /*008c*/ 	.word	0x00000000
        /*0090*/ 	.short	0x0000
        /*0092*/ 	.short	0x0000
        /*0094*/ 	.byte	0x00, 0xf4, 0x21, 0x00


	//----- nvinfo : EIATTR_SPARSE_MMA_MASK
	.align		4
.L_29:
        /*0098*/ 	.byte	0x03, 0x50
        /*009a*/ 	.short	0x0000


	//----- nvinfo : EIATTR_MAXREG_COUNT
	.align		4
        /*009c*/ 	.byte	0x03, 0x1b
        /*009e*/ 	.short	0x00ff


	//----- nvinfo : EIATTR_EXIT_INSTR_OFFSETS
	.align		4
        /*00a0*/ 	.byte	0x04, 0x1c
        /*00a2*/ 	.short	(.L_31 - .L_30)


	//   ....[0]....
.L_30:
        /*00a4*/ 	.word	0x00000440


	//----- nvinfo : EIATTR_REQNTID
	.align		4
.L_31:
        /*00a8*/ 	.byte	0x04, 0x10
        /*00aa*/ 	.short	(.L_33 - .L_32)
.L_32:
        /*00ac*/ 	.word	0x00000100
        /*00b0*/ 	.word	0x00000001
        /*00b4*/ 	.word	0x00000001


	//----- nvinfo : EIATTR_CBANK_PARAM_SIZE
	.align		4
.L_33:
        /*00b8*/ 	.byte	0x03, 0x19
        /*00ba*/ 	.short	0x0044


	//----- nvinfo : EIATTR_PARAM_CBANK
	.align		4
        /*00bc*/ 	.byte	0x04, 0x0a
        /*00be*/ 	.short	(.L_35 - .L_34)
	.align		4
.L_34:
        /*00c0*/ 	.word	index@(.nv.constant0.triton_poi_fused__native_batch_norm_legit_no_training_add_native_batch_norm_backward_relu_15)
        /*00c4*/ 	.short	0x0210
        /*00c6*/ 	.short	0x0044


	//----- nvinfo : EIATTR_SW_WAR
	.align		4
.L_35:
        /*00c8*/ 	.byte	0x04, 0x36
        /*00ca*/ 	.short	(.L_37 - .L_36)
.L_36:
        /*00cc*/ 	.word	0x00000008
.L_37:


//--------------------- .nv.callgraph             --------------------------
	.section	.nv.callgraph,"",@"SHT_CUDA_CALLGRAPH"
	.align	4
	.sectionentsize	8
	.align		4
        /*0000*/ 	.word	0x00000000
	.align		4
        /*0004*/ 	.word	0xffffffff
	.align		4
        /*0008*/ 	.word	0x00000000
	.align		4
        /*000c*/ 	.word	0xfffffffe
	.align		4
        /*0010*/ 	.word	0x00000000
	.align		4
        /*0014*/ 	.word	0xfffffffd
	.align		4
        /*0018*/ 	.word	0x00000000
	.align		4
        /*001c*/ 	.word	0xfffffffc


//--------------------- .nv.constant4             --------------------------
	.section	.nv.constant4,"a",@progbits
	.align	8
	.align		8
.nv.constant4:
        /*0000*/ 	.dword	_$_str
	.align		8
        /*0008*/ 	.dword	_$_str_$_2


//--------------------- .text.triton_poi_fused__native_batch_norm_legit_no_training_add_native_batch_norm_backward_relu_15 --------------------------
	.section	.text.triton_poi_fused__native_batch_norm_legit_no_training_add_native_batch_norm_backward_relu_15,"ax",@progbits
	.align	128
        .global         triton_poi_fused__native_batch_norm_legit_no_training_add_native_batch_norm_backward_relu_15
        .type           triton_poi_fused__native_batch_norm_legit_no_training_add_native_batch_norm_backward_relu_15,@function
        .size           triton_poi_fused__native_batch_norm_legit_no_training_add_native_batch_norm_backward_relu_15,(.L_x_1 - triton_poi_fused__native_batch_norm_legit_no_training_add_native_batch_norm_backward_relu_15)
        .other          triton_poi_fused__native_batch_norm_legit_no_training_add_native_batch_norm_backward_relu_15,@"STO_CUDA_ENTRY STV_DEFAULT"
triton_poi_fused__native_batch_norm_legit_no_training_add_native_batch_norm_backward_relu_15:
.text.triton_poi_fused__native_batch_norm_legit_no_training_add_native_batch_norm_backward_relu_15:
[----:B------:R-:W-:Y:S01]  /*0000*/  LDC R1, c[0x0][0x28] ;  /* 0x00000a00ff017b82 */ /* 0x000fe20000000800 */
[----:B------:R-:W1:Y:S07]  /*0010*/  S2R R0, SR_TID.X ;  /* 0x0000000000007919 */ /* 0x000e6e0000002100 */
[----:B------:R-:W2:Y:S01]  /*0020*/  LDC.64 R2, c[0x0][0x228] ;  /* 0x00008a00ff027b82 */ /* 0x000ea20000000a00 */
[----:B------:R-:W-:Y:S01]  /*0030*/  ULDC.64 UR4, c[0x0][0x208] ;  /* 0x0000820000047ab9 */ /* 0x000fe20000000a00 */
[----:B------:R-:W3:Y:S06]  /*0040*/  S2R R5, SR_CTAID.X ;  /* 0x0000000000057919 */ /* 0x000eec0000002500 */
[----:B------:R-:W4:Y:S08]  /*0050*/  LDC.64 R10, c[0x0][0x218] ;  /* 0x00008600ff0a7b82 */ /* 0x000f300000000a00 */
[----:B------:R-:W5:Y:S08]  /*0060*/  LDC.64 R12, c[0x0][0x220] ;  /* 0x00008800ff0c7b82 */ /* 0x000f700000000a00 */
[----:B------:R-:W5:Y:S01]  /*0070*/  LDC.64 R8, c[0x0][0x238] ;  /* 0x00008e00ff087b82 */ /* 0x000f620000000a00 */
[----:B-1----:R-:W-:-:S07]  /*0080*/  SHF.L.U32 R0, R0, 0x1, RZ ;  /* 0x0000000100007819 */ /* 0x002fce00000006ff */
[----:B------:R-:W1:Y:S01]  /*0090*/  LDC.64 R14, c[0x0][0x230] ;  /* 0x00008c00ff0e7b82 */ /* 0x000e620000000a00 */
[----:B------:R-:W-:-:S04]  /*00a0*/  LOP3.LUT R0, R0, 0x1fe, RZ, 0xc0, !PT ;  /* 0x000001fe00007812 */ /* 0x000fc800078ec0ff */
[----:B---3--:R-:W-:-:S05]  /*00b0*/  LEA R0, R5, R0, 0x9 ;  /* 0x0000000005007211 */ /* 0x008fca00078e48ff */
[----:B------:R-:W-:-:S05]  /*00c0*/  IMAD.HI R4, R0, 0x66666667, RZ ;  /* 0x6666666700047827 */ /* 0x000fca00078e02ff */
[----:B------:R-:W-:-:S04]  /*00d0*/  SHF.R.U32.HI R5, RZ, 0x1f, R4 ;  /* 0x0000001fff057819 */ /* 0x000fc80000011604 */
[----:B------:R-:W-:-:S05]  /*00e0*/  LEA.HI.SX32 R5, R4, R5, 0x19 ;  /* 0x0000000504057211 */ /* 0x000fca00078fcaff */
[----:B------:R-:W-:Y:S02]  /*00f0*/  IMAD R6, R5, -0x140, R0 ;  /* 0xfffffec005067824 */ /* 0x000fe400078e0200 */
[----:B------:R-:W3:Y:S02]  /*0100*/  LDC.64 R4, c[0x0][0x210] ;  /* 0x00008400ff047b82 */ /* 0x000ee40000000a00 */
[----:B--2---:R-:W-:-:S06]  /*0110*/  IMAD.WIDE R2, R6, 0x4, R2 ;  /* 0x0000000406027825 */ /* 0x004fcc00078e0202 */
[----:B------:R-:W2:Y:S01]  /*0120*/  LDG.E.EL.64 R2, desc[UR4][R2.64] ;  /* 0x0000000402027981 */ /* 0x000ea2000c2e1b00 */
[----:B----4-:R-:W-:-:S04]  /*0130*/  IMAD.WIDE R10, R0, 0x4, R10 ;  /* 0x00000004000a7825 */ /* 0x010fc800078e020a */
[C---:B-----5:R-:W-:Y:S02]  /*0140*/  IMAD.WIDE R12, R6.reuse, 0x4, R12 ;  /* 0x00000004060c7825 */ /* 0x060fe400078e020c */
[----:B------:R-:W4:Y:S02]  /*0150*/  LDG.E.64 R10, desc[UR4][R10.64] ;  /* 0x000000040a0a7981 */ /* 0x000f24000c1e1b00 */
[C---:B0-----:R-:W-:Y:S02]  /*0160*/  IMAD.WIDE R8, R6.reuse, 0x4, R8 ;  /* 0x0000000406087825 */ /* 0x041fe400078e0208 */
[----:B------:R-:W5:Y:S02]  /*0170*/  LDG.E.EL.64 R12, desc[UR4][R12.64] ;  /* 0x000000040c0c7981 */ /* 0x000f64000c2e1b00 */
[----:B-1----:R-:W-:Y:S02]  /*0180*/  IMAD.WIDE R14, R6, 0x4, R14 ;  /* 0x00000004060e7825 */ /* 0x002fe400078e020e */
[----:B------:R-:W4:Y:S02]  /*0190*/  LDG.E.EL.64 R8, desc[UR4][R8.64] ;  /* 0x0000000408087981 */ /* 0x000f24000c2e1b00 */
[----:B---3--:R-:W-:-:S02]  /*01a0*/  IMAD.WIDE R4, R0, 0x4, R4 ;  /* 0x0000000400047825 */ /* 0x008fc400078e0204 */
[----:B------:R0:W3:Y:S04]  /*01b0*/  LDG.E.EL.64 R6, desc[UR4][R14.64] ;  /* 0x000000040e067981 */ /* 0x0000e8000c2e1b00 */
[----:B------:R-:W4:Y:S01]  /*01c0*/  LDG.E.64 R4, desc[UR4][R4.64] ;  /* 0x0000000404047981 */ /* 0x000f22000c1e1b00 */
[----:B------:R-:W-:Y:S01]  /*01d0*/  HFMA2.MMA R18, -RZ, RZ, 1.625, 0 ;  /* 0x3e800000ff127435 */ /* 0x000fe200000001ff */
[----:B--2---:R-:W-:Y:S01]  /*01e0*/  FADD R2, R2, 9.9999997473787516356e-06 ;  /* 0x3727c5ac02027421 */ /* 0x004fe20000000000 */
[----:B------:R-:W-:-:S03]  /*01f0*/  FADD R3, R3, 9.9999997473787516356e-06 ;  /* 0x3727c5ac03037421 */ /* 0x000fc60000000000 */
[----:B------:R-:W1:Y:S08]  /*0200*/  MUFU.SQRT R16, R2 ;  /* 0x0000000200107308 */ /* 0x000e700000002000 */
[----:B------:R2:W0:Y:S01]  /*0210*/  MUFU.SQRT R17, R3 ;  /* 0x0000000300117308 */ /* 0x0004220000002000 */
[C---:B-1----:R-:W-:Y:S02]  /*0220*/  FSETP.GT.AND P0, PT, R16.reuse, 8.50705917302346158658e+37, PT ;  /* 0x7e8000001000780b */ /* 0x042fe40003f04000 */
[----:B------:R-:W-:Y:S01]  /*0230*/  FSETP.GEU.AND P2, PT, R16, 1.175494350822287508e-38, PT ;  /* 0x008000001000780b */ /* 0x000fe20003f4e000 */
[----:B--2---:R-:W1:Y:S01]  /*0240*/  LDC.64 R2, c[0x0][0x240] ;  /* 0x00009000ff027b82 */ /* 0x004e620000000a00 */
[----:B0-----:R-:W-:-:S02]  /*0250*/  FSETP.GT.AND P1, PT, R17, 8.50705917302346158658e+37, PT ;  /* 0x7e8000001100780b */ /* 0x001fc40003f24000 */
[----:B------:R-:W-:-:S07]  /*0260*/  FSETP.GEU.AND P3, PT, R17, 1.175494350822287508e-38, PT ;  /* 0x008000001100780b */ /* 0x000fce0003f6e000 */
[----:B------:R-:W-:-:S04]  /*0270*/  @P0 FMUL R16, R16, 0.25 ;  /* 0x3e80000010100820 */ /* 0x000fc80000400000 */
[----:B------:R-:W-:Y:S01]  /*0280*/  @!P2 FMUL R16, R16, 16777216 ;  /* 0x4b8000001010a820 */ /* 0x000fe20000400000 */
[----:B------:R-:W-:-:S04]  /*0290*/  @P1 FMUL R17, R17, 0.25 ;  /* 0x3e80000011111820 */ /* 0x000fc80000400000 */
[----:B------:R-:W-:Y:S01]  /*02a0*/  @!P3 FMUL R17, R17, 16777216 ;  /* 0x4b8000001111b820 */ /* 0x000fe20000400000 */
[----:B------:R-:W0:Y:S01]  /*02b0*/  MUFU.RCP R16, R16 ;  /* 0x0000001000107308 */ /* 0x000e220000001000 */
[----:B------:R-:W-:-:S07]  /*02c0*/  FSEL R15, R18, 1, P0 ;  /* 0x3f800000120f7808 */ /* 0x000fce0000000000 */
[----:B------:R-:W2:Y:S01]  /*02d0*/  MUFU.RCP R17, R17 ;  /* 0x0000001100117308 */ /* 0x000ea20000001000 */
[----:B------:R-:W-:Y:S01]  /*02e0*/  FSEL R18, R18, 1, P1 ;  /* 0x3f80000012127808 */ /* 0x000fe20000800000 */
[----:B----4-:R-:W-:Y:S01]  /*02f0*/  FADD R14, R5, R11 ;  /* 0x0000000b050e7221 */ /* 0x010fe20000000000 */
[----:B------:R-:W-:Y:S02]  /*0300*/  FADD R11, R4, R10 ;  /* 0x0000000a040b7221 */ /* 0x000fe40000000000 */
[----:B------:R-:W4:Y:S01]  /*0310*/  LDC.64 R4, c[0x0][0x248] ;  /* 0x00009200ff047b82 */ /* 0x000f220000000a00 */
[----:B------:R-:W-:Y:S01]  /*0320*/  @!P2 FMUL R15, R15, 16777216 ;  /* 0x4b8000000f0fa820 */ /* 0x000fe20000400000 */
[----:B------:R-:W-:Y:S01]  /*0330*/  @!P3 FMUL R18, R18, 16777216 ;  /* 0x4b8000001212b820 */ /* 0x000fe20000400000 */
[----:B-----5:R-:W-:Y:S01]  /*0340*/  FADD R13, -R13, R14 ;  /* 0x0000000e0d0d7221 */ /* 0x020fe20000000100 */
[----:B------:R-:W-:Y:S01]  /*0350*/  FADD R12, -R12, R11 ;  /* 0x0000000b0c0c7221 */ /* 0x000fe20000000100 */
[----:B0-----:R-:W-:Y:S01]  /*0360*/  FMUL R15, R16, R15 ;  /* 0x0000000f100f7220 */ /* 0x001fe20000400000 */
[----:B--2---:R-:W-:-:S03]  /*0370*/  FMUL R18, R17, R18 ;  /* 0x0000001211127220 */ /* 0x004fc60000400000 */
[----:B------:R-:W-:Y:S01]  /*0380*/  FMUL R15, R12, R15 ;  /* 0x0000000f0c0f7220 */ /* 0x000fe20000400000 */
[----:B------:R-:W-:-:S03]  /*0390*/  FMUL R18, R13, R18 ;  /* 0x000000120d127220 */ /* 0x000fc60000400000 */
[----:B---3--:R-:W-:Y:S01]  /*03a0*/  FFMA R6, R6, R15, R8 ;  /* 0x0000000f06067223 */ /* 0x008fe20000000008 */
[----:B------:R-:W-:-:S04]  /*03b0*/  FFMA R7, R7, R18, R9 ;  /* 0x0000001207077223 */ /* 0x000fc80000000009 */
[----:B------:R-:W-:Y:S02]  /*03c0*/  FSETP.GEU.AND P0, PT, R6, RZ, PT ;  /* 0x000000ff0600720b */ /* 0x000fe40003f0e000 */
[C---:B------:R-:W-:Y:S01]  /*03d0*/  FSETP.GEU.AND P1, PT, R7.reuse, RZ, PT ;  /* 0x000000ff0700720b */ /* 0x040fe20003f2e000 */
[----:B-1----:R-:W-:Y:S01]  /*03e0*/  IMAD.WIDE R2, R0, 0x4, R2 ;  /* 0x0000000400027825 */ /* 0x002fe200078e0202 */
[----:B------:R-:W-:Y:S02]  /*03f0*/  FSEL R6, R6, RZ, P0 ;  /* 0x000000ff06067208 */ /* 0x000fe40000000000 */
[----:B------:R-:W-:Y:S01]  /*0400*/  FSEL R7, R7, RZ, P1 ;  /* 0x000000ff07077208 */ /* 0x000fe20000800000 */
[----:B----4-:R-:W-:-:S04]  /*0410*/  IMAD.WIDE R4, R0, 0x4, R4 ;  /* 0x0000000400047825 */ /* 0x010fc800078e0204 */
[----:B------:R-:W-:Y:S04]  /*0420*/  STG.E.64 desc[UR4][R2.64], R6 ;  /* 0x0000000602007986 */ /* 0x000fe8000c101b04 */
[----:B------:R-:W-:Y:S01]  /*0430*/  STG.E.64 desc[UR4][R4.64], R12 ;  /* 0x0000000c04007986 */ /* 0x000fe2000c101b04 */
[----:B------:R-:W-:Y:S05]  /*0440*/  EXIT ;  /* 0x000000000000794d */ /* 0x000fea0003800000 */
.L_x_0:
[----:B------:R-:W-:-:S00]  /*0450*/  BRA `(.L_x_0) ;  /* 0xfffffffc00fc7947 */ /* 0x000fc0000383ffff */
[----:B------:R-:W-:-:S00]  /*0460*/  NOP ;  /* 0x0000000000007918 */ /* 0x000fc00000000000 */
        /* <DEDUP_REMOVED lines=9> */
.L_x_1:


//--------------------- .nv.global.init           --------------------------
	.section	.nv.global.init,"aw",@progbits
.nv.global.init:
	.type		_$_str,@object
	.size		_$_str,(_$_str_$_2 - _$_str)
_$_str:
        /*0000*/ 	.byte	0x5f, 0x5f, 0x43, 0x55, 0x44, 0x41, 0x5f, 0x46, 0x54, 0x5a, 0x00
	.type		_$_str_$_2,@object
	.size		_$_str_$_2,(.L_1 - _$_str_$_2)
_$_str_$_2:
        /*000b*/ 	.byte	0x5f, 0x5f, 0x43, 0x55, 0x44, 0x41, 0x5f, 0x50, 0x52, 0x45, 0x43, 0x5f, 0x53, 0x51, 0x52, 0x54
        /*001b*/ 	.byte	0x00
.L_1:


//--------------------- .nv.constant0.triton_poi_fused__native_batch_norm_legit_no_training_add_native_batch_norm_backward_relu_15 --------------------------
	.section	.nv.constant0.triton_poi_fused__native_batch_norm_legit_no_training_add_native_batch_norm_backward_relu_15,"a",@progbits
	.sectionflags	@""
	.align	4
.nv.constant0.triton_poi_fused__native_batch_norm_legit_no_training_add_native_batch_norm_backward_relu_15:
	.zero		596
